//
// Generated by NVIDIA NVVM Compiler
//
// Compiler Build ID: CL-36424714
// Cuda compilation tools, release 13.0, V13.0.88
// Based on NVVM 20.0.0
//

.version 9.0
.target sm_100
.address_size 64

	// .globl	_Z3addPiS_S_i

.visible .entry _Z3addPiS_S_i(
	.param .u64 .ptr .align 1 _Z3addPiS_S_i_param_0,
	.param .u64 .ptr .align 1 _Z3addPiS_S_i_param_1,
	.param .u64 .ptr .align 1 _Z3addPiS_S_i_param_2,
	.param .u32 _Z3addPiS_S_i_param_3
)
{
	.reg .b32 	%r<8>;
	.reg .b64 	%rd<11>;

	ld.param.u64 	%rd1, [_Z3addPiS_S_i_param_0];
	ld.param.u64 	%rd2, [_Z3addPiS_S_i_param_1];
	ld.param.u64 	%rd3, [_Z3addPiS_S_i_param_2];
	ld.param.u32 	%r1, [_Z3addPiS_S_i_param_3];
	cvta.to.global.u64 	%rd4, %rd3;
	cvta.to.global.u64 	%rd5, %rd2;
	cvta.to.global.u64 	%rd6, %rd1;
	mov.u32 	%r2, %ctaid.x;
	mov.u32 	%r3, %ctaid.y;
	mad.lo.s32 	%r4, %r1, %r2, %r3;
	mul.wide.s32 	%rd7, %r4, 4;
	add.s64 	%rd8, %rd6, %rd7;
	ld.global.u32 	%r5, [%rd8];
	add.s64 	%rd9, %rd5, %rd7;
	ld.global.u32 	%r6, [%rd9];
	add.s32 	%r7, %r6, %r5;
	add.s64 	%rd10, %rd4, %rd7;
	st.global.u32 	[%rd10], %r7;
	ret;

}
	// .globl	_Z8multiplyPiS_S_i
.visible .entry _Z8multiplyPiS_S_i(
	.param .u64 .ptr .align 1 _Z8multiplyPiS_S_i_param_0,
	.param .u64 .ptr .align 1 _Z8multiplyPiS_S_i_param_1,
	.param .u64 .ptr .align 1 _Z8multiplyPiS_S_i_param_2,
	.param .u32 _Z8multiplyPiS_S_i_param_3
)
{
	.reg .pred 	%p<10>;
	.reg .b32 	%r<130>;
	.reg .b64 	%rd<65>;

	ld.param.u64 	%rd10, [_Z8multiplyPiS_S_i_param_0];
	ld.param.u64 	%rd11, [_Z8multiplyPiS_S_i_param_1];
	ld.param.u64 	%rd9, [_Z8multiplyPiS_S_i_param_2];
	ld.param.u32 	%r49, [_Z8multiplyPiS_S_i_param_3];
	cvta.to.global.u64 	%rd1, %rd11;
	cvta.to.global.u64 	%rd2, %rd10;
	mov.u32 	%r1, %ctaid.x;
	mov.u32 	%r2, %ctaid.y;
	setp.lt.s32 	%p1, %r49, 1;
	mov.b32 	%r129, 0;
	@%p1 bra 	$L__BB1_12;
	mul.lo.s32 	%r3, %r49, %r1;
	and.b32  	%r4, %r49, 7;
	setp.lt.u32 	%p2, %r49, 8;
	mov.b32 	%r124, 0;
	mov.u32 	%r129, %r124;
	@%p2 bra 	$L__BB1_4;
	and.b32  	%r124, %r49, 2147483640;
	neg.s32 	%r118, %r124;
	add.s32 	%r117, %r2, %r49;
	shl.b32 	%r8, %r49, 3;
	shl.b32 	%r54, %r49, 1;
	add.s32 	%r116, %r2, %r54;
	mad.lo.s32 	%r115, %r49, 3, %r2;
	shl.b32 	%r55, %r49, 2;
	add.s32 	%r114, %r2, %r55;
	mad.lo.s32 	%r113, %r49, 5, %r2;
	mad.lo.s32 	%r112, %r49, 6, %r2;
	mad.lo.s32 	%r111, %r49, 7, %r2;
	mul.wide.u32 	%rd12, %r2, 4;
	add.s64 	%rd64, %rd1, %rd12;
	mul.wide.u32 	%rd13, %r3, 4;
	add.s64 	%rd14, %rd13, %rd2;
	add.s64 	%rd63, %rd14, 16;
	mov.b32 	%r129, 0;
	mul.wide.u32 	%rd29, %r8, 4;
$L__BB1_3:
	.pragma "nounroll";
	ld.global.u32 	%r56, [%rd63+-16];
	ld.global.u32 	%r57, [%rd64];
	mad.lo.s32 	%r58, %r57, %r56, %r129;
	ld.global.u32 	%r59, [%rd63+-12];
	mul.wide.u32 	%rd15, %r117, 4;
	add.s64 	%rd16, %rd1, %rd15;
	ld.global.u32 	%r60, [%rd16];
	mad.lo.s32 	%r61, %r60, %r59, %r58;
	ld.global.u32 	%r62, [%rd63+-8];
	mul.wide.u32 	%rd17, %r116, 4;
	add.s64 	%rd18, %rd1, %rd17;
	ld.global.u32 	%r63, [%rd18];
	mad.lo.s32 	%r64, %r63, %r62, %r61;
	ld.global.u32 	%r65, [%rd63+-4];
	mul.wide.u32 	%rd19, %r115, 4;
	add.s64 	%rd20, %rd1, %rd19;
	ld.global.u32 	%r66, [%rd20];
	mad.lo.s32 	%r67, %r66, %r65, %r64;
	ld.global.u32 	%r68, [%rd63];
	mul.wide.u32 	%rd21, %r114, 4;
	add.s64 	%rd22, %rd1, %rd21;
	ld.global.u32 	%r69, [%rd22];
	mad.lo.s32 	%r70, %r69, %r68, %r67;
	ld.global.u32 	%r71, [%rd63+4];
	mul.wide.u32 	%rd23, %r113, 4;
	add.s64 	%rd24, %rd1, %rd23;
	ld.global.u32 	%r72, [%rd24];
	mad.lo.s32 	%r73, %r72, %r71, %r70;
	ld.global.u32 	%r74, [%rd63+8];
	mul.wide.u32 	%rd25, %r112, 4;
	add.s64 	%rd26, %rd1, %rd25;
	ld.global.u32 	%r75, [%rd26];
	mad.lo.s32 	%r76, %r75, %r74, %r73;
	ld.global.u32 	%r77, [%rd63+12];
	mul.wide.u32 	%rd27, %r111, 4;
	add.s64 	%rd28, %rd1, %rd27;
	ld.global.u32 	%r78, [%rd28];
	mad.lo.s32 	%r129, %r78, %r77, %r76;
	add.s32 	%r118, %r118, 8;
	add.s32 	%r117, %r117, %r8;
	add.s32 	%r116, %r116, %r8;
	add.s32 	%r115, %r115, %r8;
	add.s32 	%r114, %r114, %r8;
	add.s32 	%r113, %r113, %r8;
	add.s32 	%r112, %r112, %r8;
	add.s32 	%r111, %r111, %r8;
	add.s64 	%rd64, %rd64, %rd29;
	add.s64 	%rd63, %rd63, 32;
	setp.ne.s32 	%p3, %r118, 0;
	@%p3 bra 	$L__BB1_3;
$L__BB1_4:
	setp.eq.s32 	%p4, %r4, 0;
	@%p4 bra 	$L__BB1_12;
	and.b32  	%r36, %r49, 3;
	setp.lt.u32 	%p5, %r4, 4;
	@%p5 bra 	$L__BB1_7;
	add.s32 	%r80, %r124, %r3;
	mul.wide.u32 	%rd30, %r80, 4;
	add.s64 	%rd31, %rd2, %rd30;
	ld.global.u32 	%r81, [%rd31];
	mad.lo.s32 	%r82, %r124, %r49, %r2;
	mul.wide.u32 	%rd32, %r82, 4;
	add.s64 	%rd33, %rd1, %rd32;
	ld.global.u32 	%r83, [%rd33];
	mad.lo.s32 	%r84, %r83, %r81, %r129;
	cvt.u64.u32 	%rd34, %r3;
	cvt.u64.u32 	%rd35, %r124;
	add.s64 	%rd36, %rd35, %rd34;
	shl.b64 	%rd37, %rd36, 2;
	add.s64 	%rd38, %rd2, %rd37;
	ld.global.u32 	%r85, [%rd38+4];
	add.s32 	%r86, %r82, %r49;
	mul.wide.u32 	%rd39, %r86, 4;
	add.s64 	%rd40, %rd1, %rd39;
	ld.global.u32 	%r87, [%rd40];
	mad.lo.s32 	%r88, %r87, %r85, %r84;
	ld.global.u32 	%r89, [%rd38+8];
	add.s32 	%r90, %r86, %r49;
	mul.wide.u32 	%rd41, %r90, 4;
	add.s64 	%rd42, %rd1, %rd41;
	ld.global.u32 	%r91, [%rd42];
	mad.lo.s32 	%r92, %r91, %r89, %r88;
	ld.global.u32 	%r93, [%rd38+12];
	add.s32 	%r94, %r90, %r49;
	mul.wide.u32 	%rd43, %r94, 4;
	add.s64 	%rd44, %rd1, %rd43;
	ld.global.u32 	%r95, [%rd44];
	mad.lo.s32 	%r129, %r95, %r93, %r92;
	add.s32 	%r124, %r124, 4;
$L__BB1_7:
	setp.eq.s32 	%p6, %r36, 0;
	@%p6 bra 	$L__BB1_12;
	setp.eq.s32 	%p7, %r36, 1;
	@%p7 bra 	$L__BB1_10;
	add.s32 	%r97, %r124, %r3;
	mul.wide.u32 	%rd45, %r97, 4;
	add.s64 	%rd46, %rd2, %rd45;
	ld.global.u32 	%r98, [%rd46];
	mad.lo.s32 	%r99, %r124, %r49, %r2;
	mul.wide.u32 	%rd47, %r99, 4;
	add.s64 	%rd48, %rd1, %rd47;
	ld.global.u32 	%r100, [%rd48];
	mad.lo.s32 	%r101, %r100, %r98, %r129;
	cvt.u64.u32 	%rd49, %r3;
	cvt.u64.u32 	%rd50, %r124;
	add.s64 	%rd51, %rd50, %rd49;
	shl.b64 	%rd52, %rd51, 2;
	add.s64 	%rd53, %rd2, %rd52;
	ld.global.u32 	%r102, [%rd53+4];
	add.s32 	%r103, %r99, %r49;
	mul.wide.u32 	%rd54, %r103, 4;
	add.s64 	%rd55, %rd1, %rd54;
	ld.global.u32 	%r104, [%rd55];
	mad.lo.s32 	%r129, %r104, %r102, %r101;
	add.s32 	%r124, %r124, 2;
$L__BB1_10:
	and.b32  	%r105, %r49, 1;
	setp.eq.b32 	%p8, %r105, 1;
	not.pred 	%p9, %p8;
	@%p9 bra 	$L__BB1_12;
	add.s32 	%r106, %r124, %r3;
	mul.wide.u32 	%rd56, %r106, 4;
	add.s64 	%rd57, %rd2, %rd56;
	ld.global.u32 	%r107, [%rd57];
	mad.lo.s32 	%r108, %r124, %r49, %r2;
	mul.wide.u32 	%rd58, %r108, 4;
	add.s64 	%rd59, %rd1, %rd58;
	ld.global.u32 	%r109, [%rd59];
	mad.lo.s32 	%r129, %r109, %r107, %r129;
$L__BB1_12:
	cvta.to.global.u64 	%rd60, %rd9;
	mad.lo.s32 	%r110, %r49, %r1, %r2;
	mul.wide.s32 	%rd61, %r110, 4;
	add.s64 	%rd62, %rd60, %rd61;
	st.global.u32 	[%rd62], %r129;
	ret;

}


// ===== COMPILED SASS (sm_100) =====

	.target	sm_100

	.elftype	@"ET_EXEC"


//--------------------- .note.nv.tkinfo           --------------------------
	.section	.note.nv.tkinfo,"",@"SHT_NOTE"
	.sectionflags	@"SHF_NOTE_NV_TKINFO"
	.tkinfo
        /*0018*/ 	.word	0x00000002
        /*0030*/ 	.string	""
        /*0030*/ 	.string	"ptxas"
        /*0030*/ 	.string	"Cuda compilation tools, release 13.0, V13.0.88"
        /*0030*/ 	.string	"Build cuda_13.0.r13.0/compiler.36424714_0"
        /*0030*/ 	.string	"-arch sm_100 -m 64 "



//--------------------- .note.nv.cuinfo           --------------------------
	.section	.note.nv.cuinfo,"",@"SHT_NOTE"
	.sectionflags	@"SHF_NOTE_NV_CUINFO"
        /*0018*/ 	.short	0x0002
        /*001a*/ 	.short	0x0064
        /*001c*/ 	.short	0x0082
	.zero		2


//--------------------- .nv.info                  --------------------------
	.section	.nv.info,"",@"SHT_CUDA_INFO"
	.align	4


	//----- nvinfo : EIATTR_REGCOUNT
	.align		4
        /*0000*/ 	.byte	0x04, 0x2f
        /*0002*/ 	.short	(.L_1 - .L_0)
	.align		4
.L_0:
        /*0004*/ 	.word	index@(_Z3addPiS_S_i)
        /*0008*/ 	.word	0x0000000c


	//----- nvinfo : EIATTR_FRAME_SIZE
	.align		4
.L_1:
        /*000c*/ 	.byte	0x04, 0x11
        /*000e*/ 	.short	(.L_3 - .L_2)
	.align		4
.L_2:
        /*0010*/ 	.word	index@(_Z3addPiS_S_i)
        /*0014*/ 	.word	0x00000000


	//----- nvinfo : EIATTR_REGCOUNT
	.align		4
.L_3:
        /*0018*/ 	.byte	0x04, 0x2f
        /*001a*/ 	.short	(.L_5 - .L_4)
	.align		4
.L_4:
        /*001c*/ 	.word	index@(_Z8multiplyPiS_S_i)
        /*0020*/ 	.word	0x00000020


	//----- nvinfo : EIATTR_FRAME_SIZE
	.align		4
.L_5:
        /*0024*/ 	.byte	0x04, 0x11
        /*0026*/ 	.short	(.L_7 - .L_6)
	.align		4
.L_6:
        /*0028*/ 	.word	index@(_Z8multiplyPiS_S_i)
        /*002c*/ 	.word	0x00000000


	//----- nvinfo : EIATTR_MIN_STACK_SIZE
	.align		4
.L_7:
        /*0030*/ 	.byte	0x04, 0x12
        /*0032*/ 	.short	(.L_9 - .L_8)
	.align		4
.L_8:
        /*0034*/ 	.word	index@(_Z8multiplyPiS_S_i)
        /*0038*/ 	.word	0x00000000


	//----- nvinfo : EIATTR_MIN_STACK_SIZE
	.align		4
.L_9:
        /*003c*/ 	.byte	0x04, 0x12
        /*003e*/ 	.short	(.L_11 - .L_10)
	.align		4
.L_10:
        /*0040*/ 	.word	index@(_Z3addPiS_S_i)
        /*0044*/ 	.word	0x00000000
.L_11:


//--------------------- .nv.compat                --------------------------
	.section	.nv.compat,"",@"SHT_CUDA_COMPAT_INFO"
	.align	4
        /*0000*/ 	.byte	0x02, 0x09, 0x00, 0x00, 0x02, 0x02, 0x01, 0x00, 0x02, 0x05, 0x05, 0x00, 0x03, 0x07, 0x01, 0x01
        /*0010*/ 	.byte	0x02, 0x03, 0x00, 0x00, 0x02, 0x06, 0x01, 0x00, 0x04, 0x0b, 0x08, 0x00, 0x09, 0x00, 0x00, 0x00
        /*0020*/ 	.byte	0x00, 0x00, 0x00, 0x00


//--------------------- .nv.info._Z8multiplyPiS_S_i --------------------------
	.section	.nv.info._Z8multiplyPiS_S_i,"",@"SHT_CUDA_INFO"
	.sectionflags	@""
	.align	4


	//----- nvinfo : EIATTR_CUDA_API_VERSION
	.align		4
        /*0000*/ 	.byte	0x04, 0x37
        /*0002*/ 	.short	(.L_13 - .L_12)
.L_12:
        /*0004*/ 	.word	0x00000082


	//----- nvinfo : EIATTR_KPARAM_INFO
	.align		4
.L_13:
        /*0008*/ 	.byte	0x04, 0x17
        /*000a*/ 	.short	(.L_15 - .L_14)
.L_14:
        /*000c*/ 	.word	0x00000000
        /*0010*/ 	.short	0x0003
        /*0012*/ 	.short	0x0018
        /*0014*/ 	.byte	0x00, 0xf0, 0x11, 0x00


	//----- nvinfo : EIATTR_KPARAM_INFO
	.align		4
.L_15:
        /*0018*/ 	.byte	0x04, 0x17
        /*001a*/ 	.short	(.L_17 - .L_16)
.L_16:
        /*001c*/ 	.word	0x00000000
        /*0020*/ 	.short	0x0002
        /*0022*/ 	.short	0x0010
        /*0024*/ 	.byte	0x00, 0xf5, 0x21, 0x00


	//----- nvinfo : EIATTR_KPARAM_INFO
	.align		4
.L_17:
        /*0028*/ 	.byte	0x04, 0x17
        /*002a*/ 	.short	(.L_19 - .L_18)
.L_18:
        /*002c*/ 	.word	0x00000000
        /*0030*/ 	.short	0x0001
        /*0032*/ 	.short	0x0008
        /*0034*/ 	.byte	0x00, 0xf5, 0x21, 0x00


	//----- nvinfo : EIATTR_KPARAM_INFO
	.align		4
.L_19:
        /*0038*/ 	.byte	0x04, 0x17
        /*003a*/ 	.short	(.L_21 - .L_20)
.L_20:
        /*003c*/ 	.word	0x00000000
        /*0040*/ 	.short	0x0000
        /*0042*/ 	.short	0x0000
        /*0044*/ 	.byte	0x00, 0xf5, 0x21, 0x00


	//----- nvinfo : EIATTR_SPARSE_MMA_MASK
	.align		4
.L_21:
        /*0048*/ 	.byte	0x03, 0x50
        /*004a*/ 	.short	0x0000


	//----- nvinfo : EIATTR_MAXREG_COUNT
	.align		4
        /*004c*/ 	.byte	0x03, 0x1b
        /*004e*/ 	.short	0x00ff


	//----- nvinfo : EIATTR_MERCURY_ISA_VERSION
	.align		4
        /*0050*/ 	.byte	0x03, 0x5f
        /*0052*/ 	.short	0x0101


	//----- nvinfo : EIATTR_VRC_CTA_INIT_COUNT
	.align		4
        /*0054*/ 	.byte	0x02, 0x4a
	.zero		1
	.zero		1


	//----- nvinfo : EIATTR_EXIT_INSTR_OFFSETS
	.align		4
        /*0058*/ 	.byte	0x04, 0x1c
        /*005a*/ 	.short	(.L_23 - .L_22)


	//   ....[0]....
.L_22:
        /*005c*/ 	.word	0x00000960


	//----- nvinfo : EIATTR_CBANK_PARAM_SIZE
	.align		4
.L_23:
        /*0060*/ 	.byte	0x03, 0x19
        /*0062*/ 	.short	0x001c


	//----- nvinfo : EIATTR_PARAM_CBANK
	.align		4
        /*0064*/ 	.byte	0x04, 0x0a
        /*0066*/ 	.short	(.L_25 - .L_24)
	.align		4
.L_24:
        /*0068*/ 	.word	index@(.nv.constant0._Z8multiplyPiS_S_i)
        /*006c*/ 	.short	0x0380
        /*006e*/ 	.short	0x001c


	//----- nvinfo : EIATTR_SW_WAR
	.align		4
.L_25:
        /*0070*/ 	.byte	0x04, 0x36
        /*0072*/ 	.short	(.L_27 - .L_26)
.L_26:
        /*0074*/ 	.word	0x00000008
.L_27:


//--------------------- .nv.info._Z3addPiS_S_i    --------------------------
	.section	.nv.info._Z3addPiS_S_i,"",@"SHT_CUDA_INFO"
	.sectionflags	@""
	.align	4


	//----- nvinfo : EIATTR_CUDA_API_VERSION
	.align		4
        /*0000*/ 	.byte	0x04, 0x37
        /*0002*/ 	.short	(.L_29 - .L_28)
.L_28:
        /*0004*/ 	.word	0x00000082


	//----- nvinfo : EIATTR_KPARAM_INFO
	.align		4
.L_29:
        /*0008*/ 	.byte	0x04, 0x17
        /*000a*/ 	.short	(.L_31 - .L_30)
.L_30:
        /*000c*/ 	.word	0x00000000
        /*0010*/ 	.short	0x0003
        /*0012*/ 	.short	0x0018
        /*0014*/ 	.byte	0x00, 0xf0, 0x11, 0x00


	//----- nvinfo : EIATTR_KPARAM_INFO
	.align		4
.L_31:
        /*0018*/ 	.byte	0x04, 0x17
        /*001a*/ 	.short	(.L_33 - .L_32)
.L_32:
        /*001c*/ 	.word	0x00000000
        /*0020*/ 	.short	0x0002
        /*0022*/ 	.short	0x0010
        /*0024*/ 	.byte	0x00, 0xf5, 0x21, 0x00


	//----- nvinfo : EIATTR_KPARAM_INFO
	.align		4
.L_33:
        /*0028*/ 	.byte	0x04, 0x17
        /*002a*/ 	.short	(.L_35 - .L_34)
.L_34:
        /*002c*/ 	.word	0x00000000
        /*0030*/ 	.short	0x0001
        /*0032*/ 	.short	0x0008
        /*0034*/ 	.byte	0x00, 0xf5, 0x21, 0x00


	//----- nvinfo : EIATTR_KPARAM_INFO
	.align		4
.L_35:
        /*0038*/ 	.byte	0x04, 0x17
        /*003a*/ 	.short	(.L_37 - .L_36)
.L_36:
        /*003c*/ 	.word	0x00000000
        /*0040*/ 	.short	0x0000
        /*0042*/ 	.short	0x0000
        /*0044*/ 	.byte	0x00, 0xf5, 0x21, 0x00


	//----- nvinfo : EIATTR_SPARSE_MMA_MASK
	.align		4
.L_37:
        /*0048*/ 	.byte	0x03, 0x50
        /*004a*/ 	.short	0x0000


	//----- nvinfo : EIATTR_MAXREG_COUNT
	.align		4
        /*004c*/ 	.byte	0x03, 0x1b
        /*004e*/ 	.short	0x00ff


	//----- nvinfo : EIATTR_MERCURY_ISA_VERSION
	.align		4
        /*0050*/ 	.byte	0x03, 0x5f
        /*0052*/ 	.short	0x0101


	//----- nvinfo : EIATTR_VRC_CTA_INIT_COUNT
	.align		4
        /*0054*/ 	.byte	0x02, 0x4a
	.zero		1
	.zero		1


	//----- nvinfo : EIATTR_EXIT_INSTR_OFFSETS
	.align		4
        /*0058*/ 	.byte	0x04, 0x1c
        /*005a*/ 	.short	(.L_39 - .L_38)


	//   ....[0]....
.L_38:
        /*005c*/ 	.word	0x00000100


	//----- nvinfo : EIATTR_CBANK_PARAM_SIZE
	.align		4
.L_39:
        /*0060*/ 	.byte	0x03, 0x19
        /*0062*/ 	.short	0x001c


	//----- nvinfo : EIATTR_PARAM_CBANK
	.align		4
        /*0064*/ 	.byte	0x04, 0x0a
        /*0066*/ 	.short	(.L_41 - .L_40)
	.align		4
.L_40:
        /*0068*/ 	.word	index@(.nv.constant0._Z3addPiS_S_i)
        /*006c*/ 	.short	0x0380
        /*006e*/ 	.short	0x001c


	//----- nvinfo : EIATTR_SW_WAR
	.align		4
.L_41:
        /*0070*/ 	.byte	0x04, 0x36
        /*0072*/ 	.short	(.L_43 - .L_42)
.L_42:
        /*0074*/ 	.word	0x00000008
.L_43:


//--------------------- .nv.callgraph             --------------------------
	.section	.nv.callgraph,"",@"SHT_CUDA_CALLGRAPH"
	.align	4
	.sectionentsize	8
	.align		4
        /*0000*/ 	.word	0x00000000
	.align		4
        /*0004*/ 	.word	0xffffffff
	.align		4
        /*0008*/ 	.word	0x00000000
	.align		4
        /*000c*/ 	.word	0xfffffffe
	.align		4
        /*0010*/ 	.word	0x00000000
	.align		4
        /*0014*/ 	.word	0xfffffffd
	.align		4
        /*0018*/ 	.word	0x00000000
	.align		4
        /*001c*/ 	.word	0xfffffffc


//--------------------- .text._Z8multiplyPiS_S_i  --------------------------
	.section	.text._Z8multiplyPiS_S_i,"ax",@progbits
	.align	128
        .global         _Z8multiplyPiS_S_i
        .type           _Z8multiplyPiS_S_i,@function
        .size           _Z8multiplyPiS_S_i,(.L_x_6 - _Z8multiplyPiS_S_i)
        .other          _Z8multiplyPiS_S_i,@"STO_CUDA_ENTRY STV_DEFAULT"
_Z8multiplyPiS_S_i:
.text._Z8multiplyPiS_S_i:
[----:B------:R-:W-:Y:S08]  /*0000*/  LDC R1, c[0x0][0x37c] ;  /* 0x0000df00ff017b82 */ /* 0x000ff00000000800 */
[----:B------:R-:W0:Y:S01]  /*0010*/  LDC R0, c[0x0][0x398] ;  /* 0x0000e600ff007b82 */ /* 0x000e220000000800 */
[----:B------:R-:W1:Y:S01]  /*0020*/  S2R R3, SR_CTAID.Y ;  /* 0x0000000000037919 */ /* 0x000e620000002600 */
[----:B------:R-:W2:Y:S01]  /*0030*/  LDCU.64 UR4, c[0x0][0x358] ;  /* 0x00006b00ff0477ac */ /* 0x000ea20008000a00 */
[----:B------:R-:W-:-:S05]  /*0040*/  HFMA2 R20, -RZ, RZ, 0, 0 ;  /* 0x00000000ff147431 */ /* 0x000fca00000001ff */
[----:B------:R-:W3:Y:S01]  /*0050*/  S2UR UR6, SR_CTAID.X ;  /* 0x00000000000679c3 */ /* 0x000ee20000002500 */
[----:B0-----:R-:W-:-:S13]  /*0060*/  ISETP.GE.AND P0, PT, R0, 0x1, PT ;  /* 0x000000010000780c */ /* 0x001fda0003f06270 */
[----:B-123--:R-:W-:Y:S05]  /*0070*/  @!P0 BRA `(.L_x_0) ;  /* 0x0000000800288947 */ /* 0x00efea0003800000 */
[C---:B------:R-:W-:Y:S01]  /*0080*/  ISETP.GE.U32.AND P1, PT, R0.reuse, 0x8, PT ;  /* 0x000000080000780c */ /* 0x040fe20003f26070 */
[C---:B------:R-:W-:Y:S01]  /*0090*/  IMAD R5, R0.reuse, UR6, RZ ;  /* 0x0000000600057c24 */ /* 0x040fe2000f8e02ff */
[----:B------:R-:W-:Y:S02]  /*00a0*/  LOP3.LUT R4, R0, 0x7, RZ, 0xc0, !PT ;  /* 0x0000000700047812 */ /* 0x000fe400078ec0ff */
[----:B------:R-:W-:Y:S02]  /*00b0*/  MOV R6, RZ ;  /* 0x000000ff00067202 */ /* 0x000fe40000000f00 */
[----:B------:R-:W-:Y:S02]  /*00c0*/  ISETP.NE.AND P0, PT, R4, RZ, PT ;  /* 0x000000ff0400720c */ /* 0x000fe40003f05270 */
[----:B------:R-:W-:-:S05]  /*00d0*/  MOV R20, RZ ;  /* 0x000000ff00147202 */ /* 0x000fca0000000f00 */
[----:B------:R-:W-:Y:S06]  /*00e0*/  @!P1 BRA `(.L_x_1) ;  /* 0x0000000000fc9947 */ /* 0x000fec0003800000 */
[----:B------:R-:W0:Y:S01]  /*00f0*/  LDC.64 R6, c[0x0][0x380] ;  /* 0x0000e000ff067b82 */ /* 0x000e220000000a00 */
[----:B------:R-:W-:Y:S01]  /*0100*/  IADD3 R2, PT, PT, R3, R0, RZ ;  /* 0x0000000003027210 */ /* 0x000fe20007ffe0ff */
[C-C-:B------:R-:W-:Y:S01]  /*0110*/  IMAD R10, R0.reuse, 0x3, R3.reuse ;  /* 0x00000003000a7824 */ /* 0x140fe200078e0203 */
[C---:B------:R-:W-:Y:S01]  /*0120*/  SHF.L.U32 R9, R0.reuse, 0x3, RZ ;  /* 0x0000000300097819 */ /* 0x040fe200000006ff */
[C-C-:B------:R-:W-:Y:S01]  /*0130*/  IMAD R24, R0.reuse, 0x5, R3.reuse ;  /* 0x0000000500187824 */ /* 0x140fe200078e0203 */
[CC--:B------:R-:W-:Y:S01]  /*0140*/  LEA R8, R0.reuse, R3.reuse, 0x1 ;  /* 0x0000000300087211 */ /* 0x0c0fe200078e08ff */
[C-C-:B------:R-:W-:Y:S01]  /*0150*/  IMAD R25, R0.reuse, 0x6, R3.reuse ;  /* 0x0000000600197824 */ /* 0x140fe200078e0203 */
[C---:B------:R-:W-:Y:S01]  /*0160*/  LEA R11, R0.reuse, R3, 0x2 ;  /* 0x00000003000b7211 */ /* 0x040fe200078e10ff */
[----:B------:R-:W1:Y:S01]  /*0170*/  LDC.64 R12, c[0x0][0x388] ;  /* 0x0000e200ff0c7b82 */ /* 0x000e620000000a00 */
[----:B------:R-:W-:Y:S01]  /*0180*/  IMAD R26, R0, 0x7, R3 ;  /* 0x00000007001a7824 */ /* 0x000fe200078e0203 */
[----:B------:R-:W-:Y:S01]  /*0190*/  MOV R20, RZ ;  /* 0x000000ff00147202 */ /* 0x000fe20000000f00 */
[----:B0-----:R-:W-:-:S03]  /*01a0*/  IMAD.WIDE.U32 R6, R5, 0x4, R6 ;  /* 0x0000000405067825 */ /* 0x001fc600078e0006 */
[----:B------:R-:W-:Y:S02]  /*01b0*/  IADD3 R21, P1, PT, R6, 0x10, RZ ;  /* 0x0000001006157810 */ /* 0x000fe40007f3e0ff */
[----:B------:R-:W-:Y:S01]  /*01c0*/  LOP3.LUT R6, R0, 0x7ffffff8, RZ, 0xc0, !PT ;  /* 0x7ffffff800067812 */ /* 0x000fe200078ec0ff */
[----:B-1----:R-:W-:Y:S01]  /*01d0*/  IMAD.WIDE.U32 R16, R3, 0x4, R12 ;  /* 0x0000000403107825 */ /* 0x002fe200078e000c */
[----:B------:R-:W-:-:S03]  /*01e0*/  IADD3.X R28, PT, PT, RZ, R7, RZ, P1, !PT ;  /* 0x00000007ff1c7210 */ /* 0x000fc60000ffe4ff */
[----:B------:R-:W-:-:S07]  /*01f0*/  IMAD.MOV R7, RZ, RZ, -R6 ;  /* 0x000000ffff077224 */ /* 0x000fce00078e0a06 */
.L_x_2:
[----:B------:R-:W-:Y:S01]  /*0200*/  MOV R14, R21 ;  /* 0x00000015000e7202 */ /* 0x000fe20000000f00 */
[----:B------:R-:W2:Y:S01]  /*0210*/  LDG.E R22, desc[UR4][R16.64] ;  /* 0x0000000410167981 */ /* 0x000ea2000c1e1900 */
[----:B------:R-:W-:-:S05]  /*0220*/  MOV R15, R28 ;  /* 0x0000001c000f7202 */ /* 0x000fca0000000f00 */
[----:B------:R-:W2:Y:S01]  /*0230*/  LDG.E R21, desc[UR4][R14.64+-0x10] ;  /* 0xfffff0040e157981 */ /* 0x000ea2000c1e1900 */
[----:B------:R-:W-:-:S03]  /*0240*/  IMAD.WIDE.U32 R18, R2, 0x4, R12 ;  /* 0x0000000402127825 */ /* 0x000fc600078e000c */
[----:B------:R-:W3:Y:S04]  /*0250*/  LDG.E R23, desc[UR4][R14.64+-0xc] ;  /* 0xfffff4040e177981 */ /* 0x000ee8000c1e1900 */
[----:B------:R-:W3:Y:S04]  /*0260*/  LDG.E R18, desc[UR4][R18.64] ;  /* 0x0000000412127981 */ /* 0x000ee8000c1e1900 */
[----:B------:R-:W4:Y:S04]  /*0270*/  LDG.E R28, desc[UR4][R14.64+-0x8] ;  /* 0xfffff8040e1c7981 */ /* 0x000f28000c1e1900 */
[----:B------:R-:W5:Y:S01]  /*0280*/  LDG.E R29, desc[UR4][R14.64+-0x4] ;  /* 0xfffffc040e1d7981 */ /* 0x000f62000c1e1900 */
[----:B--2---:R-:W-:-:S02]  /*0290*/  IMAD R22, R21, R22, R20 ;  /* 0x0000001615167224 */ /* 0x004fc400078e0214 */
[----:B------:R-:W-:-:S06]  /*02a0*/  IMAD.WIDE.U32 R20, R8, 0x4, R12 ;  /* 0x0000000408147825 */ /* 0x000fcc00078e000c */
[----:B------:R-:W4:Y:S01]  /*02b0*/  LDG.E R20, desc[UR4][R20.64] ;  /* 0x0000000414147981 */ /* 0x000f22000c1e1900 */
[----:B---3--:R-:W-:Y:S02]  /*02c0*/  IMAD R27, R23, R18, R22 ;  /* 0x00000012171b7224 */ /* 0x008fe400078e0216 */
[----:B------:R-:W-:-:S06]  /*02d0*/  IMAD.WIDE.U32 R22, R10, 0x4, R12 ;  /* 0x000000040a167825 */ /* 0x000fcc00078e000c */
[----:B------:R-:W5:Y:S01]  /*02e0*/  LDG.E R22, desc[UR4][R22.64] ;  /* 0x0000000416167981 */ /* 0x000f62000c1e1900 */
[----:B------:R-:W-:-:S06]  /*02f0*/  IMAD.WIDE.U32 R18, R11, 0x4, R12 ;  /* 0x000000040b127825 */ /* 0x000fcc00078e000c */
[----:B------:R-:W2:Y:S01]  /*0300*/  LDG.E R18, desc[UR4][R18.64] ;  /* 0x0000000412127981 */ /* 0x000ea2000c1e1900 */
[----:B----4-:R-:W-:-:S03]  /*0310*/  IMAD R27, R28, R20, R27 ;  /* 0x000000141c1b7224 */ /* 0x010fc600078e021b */
[----:B------:R-:W2:Y:S01]  /*0320*/  LDG.E R28, desc[UR4][R14.64] ;  /* 0x000000040e1c7981 */ /* 0x000ea2000c1e1900 */
[----:B------:R-:W-:-:S04]  /*0330*/  IMAD.WIDE.U32 R20, R24, 0x4, R12 ;  /* 0x0000000418147825 */ /* 0x000fc800078e000c */
[----:B-----5:R-:W-:Y:S02]  /*0340*/  IMAD R27, R29, R22, R27 ;  /* 0x000000161d1b7224 */ /* 0x020fe400078e021b */
[----:B------:R-:W3:Y:S04]  /*0350*/  LDG.E R20, desc[UR4][R20.64] ;  /* 0x0000000414147981 */ /* 0x000ee8000c1e1900 */
[----:B------:R-:W3:Y:S01]  /*0360*/  LDG.E R29, desc[UR4][R14.64+0x4] ;  /* 0x000004040e1d7981 */ /* 0x000ee2000c1e1900 */
[----:B------:R-:W-:-:S06]  /*0370*/  IMAD.WIDE.U32 R22, R25, 0x4, R12 ;  /* 0x0000000419167825 */ /* 0x000fcc00078e000c */
[----:B------:R-:W4:Y:S01]  /*0380*/  LDG.E R22, desc[UR4][R22.64] ;  /* 0x0000000416167981 */ /* 0x000f22000c1e1900 */
[----:B--2---:R-:W-:-:S03]  /*0390*/  IMAD R27, R28, R18, R27 ;  /* 0x000000121c1b7224 */ /* 0x004fc600078e021b */
[----:B------:R-:W4:Y:S01]  /*03a0*/  LDG.E R28, desc[UR4][R14.64+0x8] ;  /* 0x000008040e1c7981 */ /* 0x000f22000c1e1900 */
[----:B------:R-:W-:-:S06]  /*03b0*/  IMAD.WIDE.U32 R18, R26, 0x4, R12 ;  /* 0x000000041a127825 */ /* 0x000fcc00078e000c */
[----:B------:R-:W2:Y:S01]  /*03c0*/  LDG.E R18, desc[UR4][R18.64] ;  /* 0x0000000412127981 */ /* 0x000ea2000c1e1900 */
[----:B---3--:R-:W-:-:S03]  /*03d0*/  IMAD R27, R29, R20, R27 ;  /* 0x000000141d1b7224 */ /* 0x008fc600078e021b */
[----:B------:R-:W2:Y:S01]  /*03e0*/  LDG.E R29, desc[UR4][R14.64+0xc] ;  /* 0x00000c040e1d7981 */ /* 0x000ea2000c1e1900 */
[----:B------:R-:W-:Y:S02]  /*03f0*/  IADD3 R21, P1, PT, R14, 0x20, RZ ;  /* 0x000000200e157810 */ /* 0x000fe40007f3e0ff */
[----:B------:R-:W-:Y:S01]  /*0400*/  IADD3 R7, PT, PT, R7, 0x8, RZ ;  /* 0x0000000807077810 */ /* 0x000fe20007ffe0ff */
[C---:B------:R-:W-:Y:S01]  /*0410*/  IMAD.IADD R10, R9.reuse, 0x1, R10 ;  /* 0x00000001090a7824 */ /* 0x040fe200078e020a */
[C---:B------:R-:W-:Y:S01]  /*0420*/  IADD3 R2, PT, PT, R9.reuse, R2, RZ ;  /* 0x0000000209027210 */ /* 0x040fe20007ffe0ff */
[C---:B------:R-:W-:Y:S01]  /*0430*/  IMAD.WIDE.U32 R16, R9.reuse, 0x4, R16 ;  /* 0x0000000409107825 */ /* 0x040fe200078e0010 */
[C---:B------:R-:W-:Y:S02]  /*0440*/  IADD3 R8, PT, PT, R9.reuse, R8, RZ ;  /* 0x0000000809087210 */ /* 0x040fe40007ffe0ff */
[C---:B------:R-:W-:Y:S02]  /*0450*/  IADD3 R11, PT, PT, R9.reuse, R11, RZ ;  /* 0x0000000b090b7210 */ /* 0x040fe40007ffe0ff */
[----:B------:R-:W-:-:S02]  /*0460*/  IADD3 R24, PT, PT, R9, R24, RZ ;  /* 0x0000001809187210 */ /* 0x000fc40007ffe0ff */
[C---:B------:R-:W-:Y:S02]  /*0470*/  IADD3 R25, PT, PT, R9.reuse, R25, RZ ;  /* 0x0000001909197210 */ /* 0x040fe40007ffe0ff */
[----:B------:R-:W-:Y:S01]  /*0480*/  IADD3 R26, PT, PT, R9, R26, RZ ;  /* 0x0000001a091a7210 */ /* 0x000fe20007ffe0ff */
[----:B----4-:R-:W-:Y:S01]  /*0490*/  IMAD R27, R28, R22, R27 ;  /* 0x000000161c1b7224 */ /* 0x010fe200078e021b */
[----:B------:R-:W-:Y:S02]  /*04a0*/  IADD3.X R28, PT, PT, RZ, R15, RZ, P1, !PT ;  /* 0x0000000fff1c7210 */ /* 0x000fe40000ffe4ff */
[----:B------:R-:W-:Y:S01]  /*04b0*/  ISETP.NE.AND P1, PT, R7, RZ, PT ;  /* 0x000000ff0700720c */ /* 0x000fe20003f25270 */
[----:B--2---:R-:W-:-:S12]  /*04c0*/  IMAD R20, R29, R18, R27 ;  /* 0x000000121d147224 */ /* 0x004fd800078e021b */
[----:B------:R-:W-:Y:S05]  /*04d0*/  @P1 BRA `(.L_x_2) ;  /* 0xfffffffc00481947 */ /* 0x000fea000383ffff */
.L_x_1:
[----:B------:R-:W-:Y:S05]  /*04e0*/  @!P0 BRA `(.L_x_0) ;  /* 0x00000004000c8947 */ /* 0x000fea0003800000 */
[----:B------:R-:W-:Y:S02]  /*04f0*/  ISETP.GE.U32.AND P1, PT, R4, 0x4, PT ;  /* 0x000000040400780c */ /* 0x000fe40003f26070 */
[----:B------:R-:W-:-:S04]  /*0500*/  LOP3.LUT R2, R0, 0x3, RZ, 0xc0, !PT ;  /* 0x0000000300027812 */ /* 0x000fc800078ec0ff */
[----:B------:R-:W-:-:S07]  /*0510*/  ISETP.NE.AND P0, PT, R2, RZ, PT ;  /* 0x000000ff0200720c */ /* 0x000fce0003f05270 */
[----:B------:R-:W-:Y:S06]  /*0520*/  @!P1 BRA `(.L_x_3) ;  /* 0x0000000000789947 */ /* 0x000fec0003800000 */
[----:B------:R-:W0:Y:S01]  /*0530*/  LDC.64 R8, c[0x0][0x388] ;  /* 0x0000e200ff087b82 */ /* 0x000e220000000a00 */
[----:B------:R-:W-:Y:S01]  /*0540*/  IMAD R15, R6, R0, R3 ;  /* 0x00000000060f7224 */ /* 0x000fe200078e0203 */
[CC--:B------:R-:W-:Y:S02]  /*0550*/  IADD3 R7, PT, PT, R5.reuse, R6.reuse, RZ ;  /* 0x0000000605077210 */ /* 0x0c0fe40007ffe0ff */
[----:B------:R-:W-:Y:S02]  /*0560*/  IADD3 R4, P1, PT, R5, R6, RZ ;  /* 0x0000000605047210 */ /* 0x000fe40007f3e0ff */
[----:B------:R-:W-:Y:S02]  /*0570*/  IADD3 R17, PT, PT, R15, R0, RZ ;  /* 0x000000000f117210 */ /* 0x000fe40007ffe0ff */
[----:B------:R-:W1:Y:S01]  /*0580*/  LDC.64 R18, c[0x0][0x380] ;  /* 0x0000e000ff127b82 */ /* 0x000e620000000a00 */
[----:B------:R-:W-:-:S07]  /*0590*/  IADD3.X R16, PT, PT, RZ, RZ, RZ, P1, !PT ;  /* 0x000000ffff107210 */ /* 0x000fce0000ffe4ff */
[----:B------:R-:W2:Y:S01]  /*05a0*/  LDC.64 R10, c[0x0][0x380] ;  /* 0x0000e000ff0a7b82 */ /* 0x000ea20000000a00 */
[----:B0-----:R-:W-:-:S04]  /*05b0*/  IMAD.WIDE.U32 R14, R15, 0x4, R8 ;  /* 0x000000040f0e7825 */ /* 0x001fc800078e0008 */
[----:B------:R-:W-:Y:S02]  /*05c0*/  IMAD.WIDE.U32 R12, R17, 0x4, R8 ;  /* 0x00000004110c7825 */ /* 0x000fe400078e0008 */
[----:B------:R-:W3:Y:S02]  /*05d0*/  LDG.E R14, desc[UR4][R14.64] ;  /* 0x000000040e0e7981 */ /* 0x000ee4000c1e1900 */
[----:B-1----:R-:W-:Y:S02]  /*05e0*/  IMAD.WIDE.U32 R18, R7, 0x4, R18 ;  /* 0x0000000407127825 */ /* 0x002fe400078e0012 */
[----:B------:R-:W4:Y:S02]  /*05f0*/  LDG.E R12, desc[UR4][R12.64] ;  /* 0x000000040c0c7981 */ /* 0x000f24000c1e1900 */
[----:B------:R-:W-:Y:S02]  /*0600*/  IMAD.IADD R17, R17, 0x1, R0 ;  /* 0x0000000111117824 */ /* 0x000fe400078e0200 */
[----:B------:R-:W3:Y:S01]  /*0610*/  LDG.E R7, desc[UR4][R18.64] ;  /* 0x0000000412077981 */ /* 0x000ee2000c1e1900 */
[----:B--2---:R-:W-:-:S02]  /*0620*/  LEA R10, P1, R4, R10, 0x2 ;  /* 0x0000000a040a7211 */ /* 0x004fc400078210ff */
[C---:B------:R-:W-:Y:S02]  /*0630*/  IADD3 R21, PT, PT, R17.reuse, R0, RZ ;  /* 0x0000000011157210 */ /* 0x040fe40007ffe0ff */
[----:B------:R-:W-:Y:S01]  /*0640*/  LEA.HI.X R11, R4, R11, R16, 0x2, P1 ;  /* 0x0000000b040b7211 */ /* 0x000fe200008f1410 */
[----:B------:R-:W-:-:S04]  /*0650*/  IMAD.WIDE.U32 R16, R17, 0x4, R8 ;  /* 0x0000000411107825 */ /* 0x000fc800078e0008 */
[----:B------:R-:W4:Y:S01]  /*0660*/  LDG.E R4, desc[UR4][R10.64+0x4] ;  /* 0x000004040a047981 */ /* 0x000f22000c1e1900 */
[----:B------:R-:W-:-:S03]  /*0670*/  IMAD.WIDE.U32 R8, R21, 0x4, R8 ;  /* 0x0000000415087825 */ /* 0x000fc600078e0008 */
[----:B------:R-:W2:Y:S04]  /*0680*/  LDG.E R16, desc[UR4][R16.64] ;  /* 0x0000000410107981 */ /* 0x000ea8000c1e1900 */
[----:B------:R-:W2:Y:S04]  /*0690*/  LDG.E R21, desc[UR4][R10.64+0x8] ;  /* 0x000008040a157981 */ /* 0x000ea8000c1e1900 */
[----:B------:R-:W5:Y:S04]  /*06a0*/  LDG.E R8, desc[UR4][R8.64] ;  /* 0x0000000408087981 */ /* 0x000f68000c1e1900 */
[----:B------:R-:W5:Y:S01]  /*06b0*/  LDG.E R19, desc[UR4][R10.64+0xc] ;  /* 0x00000c040a137981 */ /* 0x000f62000c1e1900 */
[----:B------:R-:W-:Y:S01]  /*06c0*/  IADD3 R6, PT, PT, R6, 0x4, RZ ;  /* 0x0000000406067810 */ /* 0x000fe20007ffe0ff */
[----:B---3--:R-:W-:-:S04]  /*06d0*/  IMAD R7, R7, R14, R20 ;  /* 0x0000000e07077224 */ /* 0x008fc800078e0214 */
[----:B----4-:R-:W-:-:S04]  /*06e0*/  IMAD R4, R4, R12, R7 ;  /* 0x0000000c04047224 */ /* 0x010fc800078e0207 */
[----:B--2---:R-:W-:-:S04]  /*06f0*/  IMAD R4, R21, R16, R4 ;  /* 0x0000001015047224 */ /* 0x004fc800078e0204 */
[----:B-----5:R-:W-:-:S07]  /*0700*/  IMAD R20, R19, R8, R4 ;  /* 0x0000000813147224 */ /* 0x020fce00078e0204 */
.L_x_3:
[----:B------:R-:W-:Y:S05]  /*0710*/  @!P0 BRA `(.L_x_0) ;  /* 0x0000000000808947 */ /* 0x000fea0003800000 */
[----:B------:R-:W-:Y:S01]  /*0720*/  ISETP.NE.AND P1, PT, R2, 0x1, PT ;  /* 0x000000010200780c */ /* 0x000fe20003f25270 */
[----:B------:R-:W0:Y:S01]  /*0730*/  LDC.64 R14, c[0x0][0x388] ;  /* 0x0000e200ff0e7b82 */ /* 0x000e220000000a00 */
[----:B------:R-:W-:-:S04]  /*0740*/  LOP3.LUT R2, R0, 0x1, RZ, 0xc0, !PT ;  /* 0x0000000100027812 */ /* 0x000fc800078ec0ff */
[----:B------:R-:W-:-:S03]  /*0750*/  ISETP.NE.U32.AND P0, PT, R2, 0x1, PT ;  /* 0x000000010200780c */ /* 0x000fc60003f05070 */
[----:B------:R-:W1:Y:S04]  /*0760*/  LDC.64 R18, c[0x0][0x380] ;  /* 0x0000e000ff127b82 */ /* 0x000e680000000a00 */
[C---:B------:R-:W-:Y:S01]  /*0770*/  @P1 IMAD R21, R6.reuse, R0, R3 ;  /* 0x0000000006151224 */ /* 0x040fe200078e0203 */
[CC--:B------:R-:W-:Y:S02]  /*0780*/  @P1 IADD3 R7, PT, PT, R5.reuse, R6.reuse, RZ ;  /* 0x0000000605071210 */ /* 0x0c0fe40007ffe0ff */
[----:B------:R-:W-:Y:S01]  /*0790*/  @P1 IADD3 R2, P2, PT, R5, R6, RZ ;  /* 0x0000000605021210 */ /* 0x000fe20007f5e0ff */
[----:B------:R-:W2:Y:S01]  /*07a0*/  @P1 LDC.64 R12, c[0x0][0x380] ;  /* 0x0000e000ff0c1b82 */ /* 0x000ea20000000a00 */
[----:B------:R-:W-:Y:S02]  /*07b0*/  @P1 IADD3 R6, PT, PT, R6, 0x2, RZ ;  /* 0x0000000206061810 */ /* 0x000fe40007ffe0ff */
[----:B------:R-:W-:-:S05]  /*07c0*/  @P1 IADD3.X R4, PT, PT, RZ, RZ, RZ, P2, !PT ;  /* 0x000000ffff041210 */ /* 0x000fca00017fe4ff */
[----:B------:R-:W3:Y:S01]  /*07d0*/  LDC.64 R10, c[0x0][0x380] ;  /* 0x0000e000ff0a7b82 */ /* 0x000ee20000000a00 */
[C---:B0-----:R-:W-:Y:S01]  /*07e0*/  @P1 IMAD.WIDE.U32 R16, R21.reuse, 0x4, R14 ;  /* 0x0000000415101825 */ /* 0x041fe200078e000e */
[----:B------:R-:W-:-:S06]  /*07f0*/  @P1 IADD3 R21, PT, PT, R21, R0, RZ ;  /* 0x0000000015151210 */ /* 0x000fcc0007ffe0ff */
[----:B------:R-:W0:Y:S01]  /*0800*/  LDC.64 R8, c[0x0][0x388] ;  /* 0x0000e200ff087b82 */ /* 0x000e220000000a00 */
[----:B-1----:R-:W-:Y:S01]  /*0810*/  @P1 IMAD.WIDE.U32 R18, R7, 0x4, R18 ;  /* 0x0000000407121825 */ /* 0x002fe200078e0012 */
[----:B------:R-:W-:Y:S01]  /*0820*/  @!P0 IADD3 R5, PT, PT, R5, R6, RZ ;  /* 0x0000000605058210 */ /* 0x000fe20007ffe0ff */
[----:B------:R-:W4:Y:S02]  /*0830*/  @P1 LDG.E R16, desc[UR4][R16.64] ;  /* 0x0000000410101981 */ /* 0x000f24000c1e1900 */
[----:B------:R-:W-:Y:S02]  /*0840*/  @P1 IMAD.WIDE.U32 R14, R21, 0x4, R14 ;  /* 0x00000004150e1825 */ /* 0x000fe400078e000e */
[----:B------:R-:W4:Y:S01]  /*0850*/  @P1 LDG.E R19, desc[UR4][R18.64] ;  /* 0x0000000412131981 */ /* 0x000f22000c1e1900 */
[----:B--2---:R-:W-:Y:S01]  /*0860*/  @P1 LEA R12, P2, R2, R12, 0x2 ;  /* 0x0000000c020c1211 */ /* 0x004fe200078410ff */
[----:B------:R-:W-:Y:S02]  /*0870*/  @!P0 IMAD R7, R6, R0, R3 ;  /* 0x0000000006078224 */ /* 0x000fe400078e0203 */
[----:B------:R-:W2:Y:S01]  /*0880*/  @P1 LDG.E R14, desc[UR4][R14.64] ;  /* 0x000000040e0e1981 */ /* 0x000ea2000c1e1900 */
[----:B------:R-:W-:Y:S01]  /*0890*/  @P1 LEA.HI.X R13, R2, R13, R4, 0x2, P2 ;  /* 0x0000000d020d1211 */ /* 0x000fe200010f1404 */
[----:B---3--:R-:W-:-:S04]  /*08a0*/  @!P0 IMAD.WIDE.U32 R10, R5, 0x4, R10 ;  /* 0x00000004050a8825 */ /* 0x008fc800078e000a */
[----:B------:R-:W2:Y:S04]  /*08b0*/  @P1 LDG.E R12, desc[UR4][R12.64+0x4] ;  /* 0x000004040c0c1981 */ /* 0x000ea8000c1e1900 */
[----:B------:R-:W3:Y:S01]  /*08c0*/  @!P0 LDG.E R11, desc[UR4][R10.64] ;  /* 0x000000040a0b8981 */ /* 0x000ee2000c1e1900 */
[----:B0-----:R-:W-:-:S06]  /*08d0*/  @!P0 IMAD.WIDE.U32 R8, R7, 0x4, R8 ;  /* 0x0000000407088825 */ /* 0x001fcc00078e0008 */
[----:B------:R-:W3:Y:S01]  /*08e0*/  @!P0 LDG.E R8, desc[UR4][R8.64] ;  /* 0x0000000408088981 */ /* 0x000ee2000c1e1900 */
[----:B----4-:R-:W-:-:S04]  /*08f0*/  @P1 IMAD R19, R19, R16, R20 ;  /* 0x0000001013131224 */ /* 0x010fc800078e0214 */
[----:B--2---:R-:W-:-:S04]  /*0900*/  @P1 IMAD R20, R12, R14, R19 ;  /* 0x0000000e0c141224 */ /* 0x004fc800078e0213 */
[----:B---3--:R-:W-:-:S07]  /*0910*/  @!P0 IMAD R20, R11, R8, R20 ;  /* 0x000000080b148224 */ /* 0x008fce00078e0214 */
.L_x_0:
[----:B------:R-:W0:Y:S01]  /*0920*/  LDC.64 R4, c[0x0][0x390] ;  /* 0x0000e400ff047b82 */ /* 0x000e220000000a00 */
[----:B------:R-:W-:-:S04]  /*0930*/  IMAD R3, R0, UR6, R3 ;  /* 0x0000000600037c24 */ /* 0x000fc8000f8e0203 */
[----:B0-----:R-:W-:-:S05]  /*0940*/  IMAD.WIDE R2, R3, 0x4, R4 ;  /* 0x0000000403027825 */ /* 0x001fca00078e0204 */
[----:B------:R-:W-:Y:S01]  /*0950*/  STG.E desc[UR4][R2.64], R20 ;  /* 0x0000001402007986 */ /* 0x000fe2000c101904 */
[----:B------:R-:W-:Y:S05]  /*0960*/  EXIT ;  /* 0x000000000000794d */ /* 0x000fea0003800000 */
.L_x_4:
[----:B------:R-:W-:-:S00]  /*0970*/  BRA `(.L_x_4) ;  /* 0xfffffffc00fc7947 */ /* 0x000fc0000383ffff */
[----:B------:R-:W-:-:S00]  /*0980*/  NOP ;  /* 0x0000000000007918 */ /* 0x000fc00000000000 */
[----:B------:R-:W-:-:S00]  /*0990*/  NOP ;  /* 0x0000000000007918 */ /* 0x000fc00000000000 */
[----:B------:R-:W-:-:S00]  /*09a0*/  NOP ;  /* 0x0000000000007918 */ /* 0x000fc00000000000 */
[----:B------:R-:W-:-:S00]  /*09b0*/  NOP ;  /* 0x0000000000007918 */ /* 0x000fc00000000000 */
[----:B------:R-:W-:-:S00]  /*09c0*/  NOP ;  /* 0x0000000000007918 */ /* 0x000fc00000000000 */
[----:B------:R-:W-:-:S00]  /*09d0*/  NOP ;  /* 0x0000000000007918 */ /* 0x000fc00000000000 */
[----:B------:R-:W-:-:S00]  /*09e0*/  NOP ;  /* 0x0000000000007918 */ /* 0x000fc00000000000 */
[----:B------:R-:W-:-:S00]  /*09f0*/  NOP ;  /* 0x0000000000007918 */ /* 0x000fc00000000000 */
.L_x_6:


//--------------------- .text._Z3addPiS_S_i       --------------------------
	.section	.text._Z3addPiS_S_i,"ax",@progbits
	.align	128
        .global         _Z3addPiS_S_i
        .type           _Z3addPiS_S_i,@function
        .size           _Z3addPiS_S_i,(.L_x_7 - _Z3addPiS_S_i)
        .other          _Z3addPiS_S_i,@"STO_CUDA_ENTRY STV_DEFAULT"
_Z3addPiS_S_i:
.text._Z3addPiS_S_i:
[----:B------:R-:W-:Y:S01]  /*0000*/  LDC R1, c[0x0][0x37c] ;  /* 0x0000df00ff017b82 */ /* 0x000fe20000000800 */
[----:B------:R-:W0:Y:S07]  /*0010*/  S2R R9, SR_CTAID.Y ;  /* 0x0000000000097919 */ /* 0x000e2e0000002600 */
[----:B------:R-:W0:Y:S01]  /*0020*/  S2UR UR6, SR_CTAID.X ;  /* 0x00000000000679c3 */ /* 0x000e220000002500 */
[----:B------:R-:W1:Y:S07]  /*0030*/  LDCU.64 UR4, c[0x0][0x358] ;  /* 0x00006b00ff0477ac */ /* 0x000e6e0008000a00 */
[----:B------:R-:W0:Y:S08]  /*0040*/  LDC R0, c[0x0][0x398] ;  /* 0x0000e600ff007b82 */ /* 0x000e300000000800 */
[----:B------:R-:W2:Y:S08]  /*0050*/  LDC.64 R2, c[0x0][0x380] ;  /* 0x0000e000ff027b82 */ /* 0x000eb00000000a00 */
[----:B------:R-:W3:Y:S01]  /*0060*/  LDC.64 R4, c[0x0][0x388] ;  /* 0x0000e200ff047b82 */ /* 0x000ee20000000a00 */
[----:B0-----:R-:W-:-:S07]  /*0070*/  IMAD R9, R0, UR6, R9 ;  /* 0x0000000600097c24 */ /* 0x001fce000f8e0209 */
[----:B------:R-:W0:Y:S01]  /*0080*/  LDC.64 R6, c[0x0][0x390] ;  /* 0x0000e400ff067b82 */ /* 0x000e220000000a00 */
[----:B--2---:R-:W-:-:S06]  /*0090*/  IMAD.WIDE R2, R9, 0x4, R2 ;  /* 0x0000000409027825 */ /* 0x004fcc00078e0202 */
[----:B-1----:R-:W2:Y:S01]  /*00a0*/  LDG.E R2, desc[UR4][R2.64] ;  /* 0x0000000402027981 */ /* 0x002ea2000c1e1900 */
[----:B---3--:R-:W-:-:S06]  /*00b0*/  IMAD.WIDE R4, R9, 0x4, R4 ;  /* 0x0000000409047825 */ /* 0x008fcc00078e0204 */
[----:B------:R-:W2:Y:S01]  /*00c0*/  LDG.E R5, desc[UR4][R4.64] ;  /* 0x0000000404057981 */ /* 0x000ea2000c1e1900 */
[----:B0-----:R-:W-:Y:S01]  /*00d0*/  IMAD.WIDE R6, R9, 0x4, R6 ;  /* 0x0000000409067825 */ /* 0x001fe200078e0206 */
[----:B--2---:R-:W-:-:S05]  /*00e0*/  IADD3 R9, PT, PT, R2, R5, RZ ;  /* 0x0000000502097210 */ /* 0x004fca0007ffe0ff */
[----:B------:R-:W-:Y:S01]  /*00f0*/  STG.E desc[UR4][R6.64], R9 ;  /* 0x0000000906007986 */ /* 0x000fe2000c101904 */
[----:B------:R-:W-:Y:S05]  /*0100*/  EXIT ;  /* 0x000000000000794d */ /* 0x000fea0003800000 */
.L_x_5:
        /* <DEDUP_REMOVED lines=15> */
.L_x_7:


//--------------------- .nv.shared.reserved.0     --------------------------
	.section	.nv.shared.reserved.0,"aw",@nobits
	.weak		__nv_reservedSMEM_offset_0_alias
	.size		__nv_reservedSMEM_offset_0_alias, 0, 64
	.other		__nv_reservedSMEM_offset_0_alias,@"STO_CUDA_RESERVED_SHARED STV_DEFAULT"
__nv_reservedSMEM_offset_0_alias:
	.zero		0
	.zero		64


//--------------------- .nv.constant0._Z8multiplyPiS_S_i --------------------------
	.section	.nv.constant0._Z8multiplyPiS_S_i,"a",@progbits
	.sectionflags	@""
	.align	4
.nv.constant0._Z8multiplyPiS_S_i:
	.zero		924


//--------------------- .nv.constant0._Z3addPiS_S_i --------------------------
	.section	.nv.constant0._Z3addPiS_S_i,"a",@progbits
	.sectionflags	@""
	.align	4
.nv.constant0._Z3addPiS_S_i:
	.zero		924


//--------------------- SYMBOLS --------------------------

	.type		.nv.reservedSmem.offset0,@object
	.size		.nv.reservedSmem.offset0,0x4
